//
// Generated by NVIDIA NVVM Compiler
//
// Compiler Build ID: CL-36424714
// Cuda compilation tools, release 13.0, V13.0.88
// Based on NVVM 20.0.0
//

.version 9.0
.target sm_100
.address_size 64

	// .globl	_Z12squareMatMulPfS_S_i

.visible .entry _Z12squareMatMulPfS_S_i(
	.param .u64 .ptr .align 1 _Z12squareMatMulPfS_S_i_param_0,
	.param .u64 .ptr .align 1 _Z12squareMatMulPfS_S_i_param_1,
	.param .u64 .ptr .align 1 _Z12squareMatMulPfS_S_i_param_2,
	.param .u32 _Z12squareMatMulPfS_S_i_param_3
)
{
	.reg .pred 	%p<28>;
	.reg .b32 	%r<78>;
	.reg .b32 	%f<61>;
	.reg .b64 	%rd<63>;

	ld.param.u64 	%rd8, [_Z12squareMatMulPfS_S_i_param_0];
	ld.param.u64 	%rd9, [_Z12squareMatMulPfS_S_i_param_1];
	ld.param.u64 	%rd10, [_Z12squareMatMulPfS_S_i_param_2];
	ld.param.u32 	%r49, [_Z12squareMatMulPfS_S_i_param_3];
	cvta.to.global.u64 	%rd1, %rd10;
	cvta.to.global.u64 	%rd2, %rd9;
	mov.u32 	%r50, %ctaid.x;
	mov.u32 	%r51, %ntid.x;
	mul.lo.s32 	%r1, %r50, %r51;
	mov.u32 	%r2, %tid.x;
	add.s32 	%r3, %r1, %r2;
	mov.u32 	%r52, %ctaid.y;
	mov.u32 	%r53, %ntid.y;
	mov.u32 	%r54, %tid.y;
	mad.lo.s32 	%r4, %r52, %r53, %r54;
	mul.lo.s32 	%r5, %r49, %r4;
	setp.lt.s32 	%p2, %r49, 1;
	@%p2 bra 	$L__BB0_41;
	cvta.to.global.u64 	%rd11, %rd8;
	setp.lt.s32 	%p3, %r3, %r49;
	setp.lt.u32 	%p4, %r4, %r49;
	and.pred  	%p1, %p3, %p4;
	add.s32 	%r56, %r5, %r3;
	mul.wide.s32 	%rd12, %r56, 4;
	add.s64 	%rd3, %rd11, %rd12;
	and.b32  	%r6, %r49, 7;
	setp.lt.u32 	%p5, %r49, 8;
	mov.b32 	%r76, 0;
	@%p5 bra 	$L__BB0_20;
	and.b32  	%r76, %r49, 2147483640;
	neg.s32 	%r74, %r76;
	shl.b32 	%r9, %r49, 3;
	mad.lo.s32 	%r72, %r49, 7, %r3;
	mad.lo.s32 	%r71, %r49, 6, %r3;
	mul.wide.u32 	%rd13, %r5, 4;
	add.s64 	%rd14, %rd13, %rd1;
	add.s64 	%rd62, %rd14, 16;
	mad.lo.s32 	%r70, %r49, 5, %r3;
	shl.b32 	%r57, %r49, 2;
	add.s32 	%r69, %r3, %r57;
	mad.lo.s32 	%r68, %r49, 3, %r3;
	add.s32 	%r58, %r2, %r49;
	add.s32 	%r66, %r58, %r1;
	shl.b32 	%r59, %r49, 1;
	add.s32 	%r65, %r3, %r59;
	not.pred 	%p6, %p1;
	mov.u32 	%r67, %r5;
	mov.u32 	%r73, %r3;
$L__BB0_3:
	.pragma "nounroll";
	@%p6 bra 	$L__BB0_5;
	mul.wide.s32 	%rd15, %r73, 4;
	add.s64 	%rd16, %rd2, %rd15;
	ld.global.f32 	%f1, [%rd16];
	mul.wide.u32 	%rd17, %r67, 4;
	add.s64 	%rd18, %rd1, %rd17;
	ld.global.f32 	%f2, [%rd18];
	ld.global.f32 	%f3, [%rd3];
	fma.rn.f32 	%f4, %f1, %f2, %f3;
	st.global.f32 	[%rd3], %f4;
$L__BB0_5:
	@%p6 bra 	$L__BB0_7;
	mul.wide.s32 	%rd19, %r66, 4;
	add.s64 	%rd20, %rd2, %rd19;
	ld.global.f32 	%f5, [%rd20];
	ld.global.f32 	%f6, [%rd62+-12];
	ld.global.f32 	%f7, [%rd3];
	fma.rn.f32 	%f8, %f5, %f6, %f7;
	st.global.f32 	[%rd3], %f8;
$L__BB0_7:
	@%p6 bra 	$L__BB0_9;
	mul.wide.s32 	%rd21, %r65, 4;
	add.s64 	%rd22, %rd2, %rd21;
	ld.global.f32 	%f9, [%rd22];
	ld.global.f32 	%f10, [%rd62+-8];
	ld.global.f32 	%f11, [%rd3];
	fma.rn.f32 	%f12, %f9, %f10, %f11;
	st.global.f32 	[%rd3], %f12;
$L__BB0_9:
	@%p6 bra 	$L__BB0_11;
	mul.wide.s32 	%rd23, %r68, 4;
	add.s64 	%rd24, %rd2, %rd23;
	ld.global.f32 	%f13, [%rd24];
	ld.global.f32 	%f14, [%rd62+-4];
	ld.global.f32 	%f15, [%rd3];
	fma.rn.f32 	%f16, %f13, %f14, %f15;
	st.global.f32 	[%rd3], %f16;
$L__BB0_11:
	@%p6 bra 	$L__BB0_13;
	mul.wide.s32 	%rd25, %r69, 4;
	add.s64 	%rd26, %rd2, %rd25;
	ld.global.f32 	%f17, [%rd26];
	ld.global.f32 	%f18, [%rd62];
	ld.global.f32 	%f19, [%rd3];
	fma.rn.f32 	%f20, %f17, %f18, %f19;
	st.global.f32 	[%rd3], %f20;
$L__BB0_13:
	@%p6 bra 	$L__BB0_15;
	mul.wide.s32 	%rd27, %r70, 4;
	add.s64 	%rd28, %rd2, %rd27;
	ld.global.f32 	%f21, [%rd28];
	ld.global.f32 	%f22, [%rd62+4];
	ld.global.f32 	%f23, [%rd3];
	fma.rn.f32 	%f24, %f21, %f22, %f23;
	st.global.f32 	[%rd3], %f24;
$L__BB0_15:
	@%p6 bra 	$L__BB0_17;
	mul.wide.s32 	%rd29, %r71, 4;
	add.s64 	%rd30, %rd2, %rd29;
	ld.global.f32 	%f25, [%rd30];
	ld.global.f32 	%f26, [%rd62+8];
	ld.global.f32 	%f27, [%rd3];
	fma.rn.f32 	%f28, %f25, %f26, %f27;
	st.global.f32 	[%rd3], %f28;
$L__BB0_17:
	@%p6 bra 	$L__BB0_19;
	mul.wide.s32 	%rd31, %r72, 4;
	add.s64 	%rd32, %rd2, %rd31;
	ld.global.f32 	%f29, [%rd32];
	ld.global.f32 	%f30, [%rd62+12];
	ld.global.f32 	%f31, [%rd3];
	fma.rn.f32 	%f32, %f29, %f30, %f31;
	st.global.f32 	[%rd3], %f32;
$L__BB0_19:
	add.s32 	%r74, %r74, 8;
	add.s32 	%r73, %r73, %r9;
	add.s32 	%r72, %r72, %r9;
	add.s32 	%r71, %r71, %r9;
	add.s64 	%rd62, %rd62, 32;
	add.s32 	%r70, %r70, %r9;
	add.s32 	%r69, %r69, %r9;
	add.s32 	%r68, %r68, %r9;
	add.s32 	%r67, %r67, 8;
	add.s32 	%r66, %r66, %r9;
	add.s32 	%r65, %r65, %r9;
	setp.ne.s32 	%p14, %r74, 0;
	@%p14 bra 	$L__BB0_3;
$L__BB0_20:
	setp.eq.s32 	%p15, %r6, 0;
	@%p15 bra 	$L__BB0_41;
	and.b32  	%r38, %r49, 3;
	setp.lt.u32 	%p16, %r6, 4;
	@%p16 bra 	$L__BB0_31;
	mad.lo.s32 	%r39, %r76, %r49, %r3;
	not.pred 	%p17, %p1;
	@%p17 bra 	$L__BB0_24;
	mul.wide.s32 	%rd33, %r39, 4;
	add.s64 	%rd34, %rd2, %rd33;
	ld.global.f32 	%f33, [%rd34];
	add.s32 	%r60, %r76, %r5;
	mul.wide.u32 	%rd35, %r60, 4;
	add.s64 	%rd36, %rd1, %rd35;
	ld.global.f32 	%f34, [%rd36];
	ld.global.f32 	%f35, [%rd3];
	fma.rn.f32 	%f36, %f33, %f34, %f35;
	st.global.f32 	[%rd3], %f36;
$L__BB0_24:
	add.s32 	%r40, %r39, %r49;
	cvt.u64.u32 	%rd37, %r5;
	cvt.u64.u32 	%rd38, %r76;
	add.s64 	%rd39, %rd38, %rd37;
	shl.b64 	%rd40, %rd39, 2;
	add.s64 	%rd7, %rd1, %rd40;
	@%p17 bra 	$L__BB0_26;
	mul.wide.s32 	%rd41, %r40, 4;
	add.s64 	%rd42, %rd2, %rd41;
	ld.global.f32 	%f37, [%rd42];
	ld.global.f32 	%f38, [%rd7+4];
	ld.global.f32 	%f39, [%rd3];
	fma.rn.f32 	%f40, %f37, %f38, %f39;
	st.global.f32 	[%rd3], %f40;
$L__BB0_26:
	add.s32 	%r41, %r40, %r49;
	@%p17 bra 	$L__BB0_28;
	mul.wide.s32 	%rd43, %r41, 4;
	add.s64 	%rd44, %rd2, %rd43;
	ld.global.f32 	%f41, [%rd44];
	ld.global.f32 	%f42, [%rd7+8];
	ld.global.f32 	%f43, [%rd3];
	fma.rn.f32 	%f44, %f41, %f42, %f43;
	st.global.f32 	[%rd3], %f44;
$L__BB0_28:
	@%p17 bra 	$L__BB0_30;
	add.s32 	%r61, %r41, %r49;
	mul.wide.s32 	%rd45, %r61, 4;
	add.s64 	%rd46, %rd2, %rd45;
	ld.global.f32 	%f45, [%rd46];
	ld.global.f32 	%f46, [%rd7+12];
	ld.global.f32 	%f47, [%rd3];
	fma.rn.f32 	%f48, %f45, %f46, %f47;
	st.global.f32 	[%rd3], %f48;
$L__BB0_30:
	add.s32 	%r76, %r76, 4;
$L__BB0_31:
	setp.eq.s32 	%p21, %r38, 0;
	@%p21 bra 	$L__BB0_41;
	setp.eq.s32 	%p22, %r38, 1;
	@%p22 bra 	$L__BB0_38;
	mad.lo.s32 	%r44, %r76, %r49, %r3;
	not.pred 	%p23, %p1;
	@%p23 bra 	$L__BB0_35;
	mul.wide.s32 	%rd47, %r44, 4;
	add.s64 	%rd48, %rd2, %rd47;
	ld.global.f32 	%f49, [%rd48];
	add.s32 	%r62, %r76, %r5;
	mul.wide.u32 	%rd49, %r62, 4;
	add.s64 	%rd50, %rd1, %rd49;
	ld.global.f32 	%f50, [%rd50];
	ld.global.f32 	%f51, [%rd3];
	fma.rn.f32 	%f52, %f49, %f50, %f51;
	st.global.f32 	[%rd3], %f52;
$L__BB0_35:
	@%p23 bra 	$L__BB0_37;
	add.s32 	%r63, %r44, %r49;
	mul.wide.s32 	%rd51, %r63, 4;
	add.s64 	%rd52, %rd2, %rd51;
	ld.global.f32 	%f53, [%rd52];
	cvt.u64.u32 	%rd53, %r5;
	cvt.u64.u32 	%rd54, %r76;
	add.s64 	%rd55, %rd54, %rd53;
	shl.b64 	%rd56, %rd55, 2;
	add.s64 	%rd57, %rd1, %rd56;
	ld.global.f32 	%f54, [%rd57+4];
	ld.global.f32 	%f55, [%rd3];
	fma.rn.f32 	%f56, %f53, %f54, %f55;
	st.global.f32 	[%rd3], %f56;
$L__BB0_37:
	add.s32 	%r76, %r76, 2;
$L__BB0_38:
	and.b32  	%r64, %r49, 1;
	setp.eq.b32 	%p25, %r64, 1;
	not.pred 	%p26, %p25;
	@%p26 bra 	$L__BB0_41;
	mad.lo.s32 	%r47, %r76, %r49, %r3;
	add.s32 	%r48, %r76, %r5;
	not.pred 	%p27, %p1;
	@%p27 bra 	$L__BB0_41;
	mul.wide.s32 	%rd58, %r47, 4;
	add.s64 	%rd59, %rd2, %rd58;
	ld.global.f32 	%f57, [%rd59];
	mul.wide.u32 	%rd60, %r48, 4;
	add.s64 	%rd61, %rd1, %rd60;
	ld.global.f32 	%f58, [%rd61];
	ld.global.f32 	%f59, [%rd3];
	fma.rn.f32 	%f60, %f57, %f58, %f59;
	st.global.f32 	[%rd3], %f60;
$L__BB0_41:
	ret;

}


// ===== COMPILED SASS (sm_100) =====

	.target	sm_100

	.elftype	@"ET_EXEC"


//--------------------- .note.nv.tkinfo           --------------------------
	.section	.note.nv.tkinfo,"",@"SHT_NOTE"
	.sectionflags	@"SHF_NOTE_NV_TKINFO"
	.tkinfo
        /*0018*/ 	.word	0x00000002
        /*0030*/ 	.string	""
        /*0030*/ 	.string	"ptxas"
        /*0030*/ 	.string	"Cuda compilation tools, release 13.0, V13.0.88"
        /*0030*/ 	.string	"Build cuda_13.0.r13.0/compiler.36424714_0"
        /*0030*/ 	.string	"-arch sm_100 -m 64 "



//--------------------- .note.nv.cuinfo           --------------------------
	.section	.note.nv.cuinfo,"",@"SHT_NOTE"
	.sectionflags	@"SHF_NOTE_NV_CUINFO"
        /*0018*/ 	.short	0x0002
        /*001a*/ 	.short	0x0064
        /*001c*/ 	.short	0x0082
	.zero		2


//--------------------- .nv.info                  --------------------------
	.section	.nv.info,"",@"SHT_CUDA_INFO"
	.align	4


	//----- nvinfo : EIATTR_REGCOUNT
	.align		4
        /*0000*/ 	.byte	0x04, 0x2f
        /*0002*/ 	.short	(.L_1 - .L_0)
	.align		4
.L_0:
        /*0004*/ 	.word	index@(_Z12squareMatMulPfS_S_i)
        /*0008*/ 	.word	0x00000020


	//----- nvinfo : EIATTR_FRAME_SIZE
	.align		4
.L_1:
        /*000c*/ 	.byte	0x04, 0x11
        /*000e*/ 	.short	(.L_3 - .L_2)
	.align		4
.L_2:
        /*0010*/ 	.word	index@(_Z12squareMatMulPfS_S_i)
        /*0014*/ 	.word	0x00000000


	//----- nvinfo : EIATTR_MIN_STACK_SIZE
	.align		4
.L_3:
        /*0018*/ 	.byte	0x04, 0x12
        /*001a*/ 	.short	(.L_5 - .L_4)
	.align		4
.L_4:
        /*001c*/ 	.word	index@(_Z12squareMatMulPfS_S_i)
        /*0020*/ 	.word	0x00000000
.L_5:


//--------------------- .nv.compat                --------------------------
	.section	.nv.compat,"",@"SHT_CUDA_COMPAT_INFO"
	.align	4
        /*0000*/ 	.byte	0x02, 0x09, 0x00, 0x00, 0x02, 0x02, 0x01, 0x00, 0x02, 0x05, 0x05, 0x00, 0x03, 0x07, 0x01, 0x01
        /*0010*/ 	.byte	0x02, 0x03, 0x00, 0x00, 0x02, 0x06, 0x01, 0x00, 0x04, 0x0b, 0x08, 0x00, 0x09, 0x00, 0x00, 0x00
        /*0020*/ 	.byte	0x00, 0x00, 0x00, 0x00


//--------------------- .nv.info._Z12squareMatMulPfS_S_i --------------------------
	.section	.nv.info._Z12squareMatMulPfS_S_i,"",@"SHT_CUDA_INFO"
	.sectionflags	@""
	.align	4


	//----- nvinfo : EIATTR_CUDA_API_VERSION
	.align		4
        /*0000*/ 	.byte	0x04, 0x37
        /*0002*/ 	.short	(.L_7 - .L_6)
.L_6:
        /*0004*/ 	.word	0x00000082


	//----- nvinfo : EIATTR_KPARAM_INFO
	.align		4
.L_7:
        /*0008*/ 	.byte	0x04, 0x17
        /*000a*/ 	.short	(.L_9 - .L_8)
.L_8:
        /*000c*/ 	.word	0x00000000
        /*0010*/ 	.short	0x0003
        /*0012*/ 	.short	0x0018
        /*0014*/ 	.byte	0x00, 0xf0, 0x11, 0x00


	//----- nvinfo : EIATTR_KPARAM_INFO
	.align		4
.L_9:
        /*0018*/ 	.byte	0x04, 0x17
        /*001a*/ 	.short	(.L_11 - .L_10)
.L_10:
        /*001c*/ 	.word	0x00000000
        /*0020*/ 	.short	0x0002
        /*0022*/ 	.short	0x0010
        /*0024*/ 	.byte	0x00, 0xf5, 0x21, 0x00


	//----- nvinfo : EIATTR_KPARAM_INFO
	.align		4
.L_11:
        /*0028*/ 	.byte	0x04, 0x17
        /*002a*/ 	.short	(.L_13 - .L_12)
.L_12:
        /*002c*/ 	.word	0x00000000
        /*0030*/ 	.short	0x0001
        /*0032*/ 	.short	0x0008
        /*0034*/ 	.byte	0x00, 0xf5, 0x21, 0x00


	//----- nvinfo : EIATTR_KPARAM_INFO
	.align		4
.L_13:
        /*0038*/ 	.byte	0x04, 0x17
        /*003a*/ 	.short	(.L_15 - .L_14)
.L_14:
        /*003c*/ 	.word	0x00000000
        /*0040*/ 	.short	0x0000
        /*0042*/ 	.short	0x0000
        /*0044*/ 	.byte	0x00, 0xf5, 0x21, 0x00


	//----- nvinfo : EIATTR_SPARSE_MMA_MASK
	.align		4
.L_15:
        /*0048*/ 	.byte	0x03, 0x50
        /*004a*/ 	.short	0x0000


	//----- nvinfo : EIATTR_MAXREG_COUNT
	.align		4
        /*004c*/ 	.byte	0x03, 0x1b
        /*004e*/ 	.short	0x00ff


	//----- nvinfo : EIATTR_MERCURY_ISA_VERSION
	.align		4
        /*0050*/ 	.byte	0x03, 0x5f
        /*0052*/ 	.short	0x0101


	//----- nvinfo : EIATTR_VRC_CTA_INIT_COUNT
	.align		4
        /*0054*/ 	.byte	0x02, 0x4a
	.zero		1
	.zero		1


	//----- nvinfo : EIATTR_EXIT_INSTR_OFFSETS
	.align		4
        /*0058*/ 	.byte	0x04, 0x1c
        /*005a*/ 	.short	(.L_17 - .L_16)


	//   ....[0]....
.L_16:
        /*005c*/ 	.word	0x00000070


	//   ....[1]....
        /*0060*/ 	.word	0x00000740


	//   ....[2]....
        /*0064*/ 	.word	0x00000a80


	//   ....[3]....
        /*0068*/ 	.word	0x00000c60


	//   ....[4]....
        /*006c*/ 	.word	0x00000c70


	//   ....[5]....
        /*0070*/ 	.word	0x00000d30


	//----- nvinfo : EIATTR_CRS_STACK_SIZE
	.align		4
.L_17:
        /*0074*/ 	.byte	0x04, 0x1e
        /*0076*/ 	.short	(.L_19 - .L_18)
.L_18:
        /*0078*/ 	.word	0x00000000


	//----- nvinfo : EIATTR_CBANK_PARAM_SIZE
	.align		4
.L_19:
        /*007c*/ 	.byte	0x03, 0x19
        /*007e*/ 	.short	0x001c


	//----- nvinfo : EIATTR_PARAM_CBANK
	.align		4
        /*0080*/ 	.byte	0x04, 0x0a
        /*0082*/ 	.short	(.L_21 - .L_20)
	.align		4
.L_20:
        /*0084*/ 	.word	index@(.nv.constant0._Z12squareMatMulPfS_S_i)
        /*0088*/ 	.short	0x0380
        /*008a*/ 	.short	0x001c


	//----- nvinfo : EIATTR_SW_WAR
	.align		4
.L_21:
        /*008c*/ 	.byte	0x04, 0x36
        /*008e*/ 	.short	(.L_23 - .L_22)
.L_22:
        /*0090*/ 	.word	0x00000008
.L_23:


//--------------------- .nv.callgraph             --------------------------
	.section	.nv.callgraph,"",@"SHT_CUDA_CALLGRAPH"
	.align	4
	.sectionentsize	8
	.align		4
        /*0000*/ 	.word	0x00000000
	.align		4
        /*0004*/ 	.word	0xffffffff
	.align		4
        /*0008*/ 	.word	0x00000000
	.align		4
        /*000c*/ 	.word	0xfffffffe
	.align		4
        /*0010*/ 	.word	0x00000000
	.align		4
        /*0014*/ 	.word	0xfffffffd
	.align		4
        /*0018*/ 	.word	0x00000000
	.align		4
        /*001c*/ 	.word	0xfffffffc


//--------------------- .text._Z12squareMatMulPfS_S_i --------------------------
	.section	.text._Z12squareMatMulPfS_S_i,"ax",@progbits
	.align	128
        .global         _Z12squareMatMulPfS_S_i
        .type           _Z12squareMatMulPfS_S_i,@function
        .size           _Z12squareMatMulPfS_S_i,(.L_x_9 - _Z12squareMatMulPfS_S_i)
        .other          _Z12squareMatMulPfS_S_i,@"STO_CUDA_ENTRY STV_DEFAULT"
_Z12squareMatMulPfS_S_i:
.text._Z12squareMatMulPfS_S_i:
[----:B------:R-:W-:Y:S01]  /*0000*/  LDC R1, c[0x0][0x37c] ;  /* 0x0000df00ff017b82 */ /* 0x000fe20000000800 */
[----:B------:R-:W0:Y:S01]  /*0010*/  LDCU UR4, c[0x0][0x398] ;  /* 0x00007300ff0477ac */ /* 0x000e220008000800 */
[----:B------:R-:W1:Y:S06]  /*0020*/  S2R R0, SR_TID.Y ;  /* 0x0000000000007919 */ /* 0x000e6c0000002200 */
[----:B------:R-:W2:Y:S01]  /*0030*/  S2UR UR6, SR_CTAID.Y ;  /* 0x00000000000679c3 */ /* 0x000ea20000002600 */
[----:B0-----:R-:W-:-:S07]  /*0040*/  MOV R24, UR4 ;  /* 0x0000000400187c02 */ /* 0x001fce0008000f00 */
[----:B------:R-:W0:Y:S01]  /*0050*/  S2UR UR4, SR_CTAID.X ;  /* 0x00000000000479c3 */ /* 0x000e220000002500 */
[----:B------:R-:W-:-:S13]  /*0060*/  ISETP.GE.AND P0, PT, R24, 0x1, PT ;  /* 0x000000011800780c */ /* 0x000fda0003f06270 */
[----:B012---:R-:W-:Y:S05]  /*0070*/  @!P0 EXIT ;  /* 0x000000000000894d */ /* 0x007fea0003800000 */
[----:B------:R-:W0:Y:S01]  /*0080*/  S2R R19, SR_TID.X ;  /* 0x0000000000137919 */ /* 0x000e220000002100 */
[----:B------:R-:W1:Y:S01]  /*0090*/  LDCU UR5, c[0x0][0x360] ;  /* 0x00006c00ff0577ac */ /* 0x000e620008000800 */
[----:B------:R-:W2:Y:S01]  /*00a0*/  LDC R5, c[0x0][0x364] ;  /* 0x0000d900ff057b82 */ /* 0x000ea20000000800 */
[C---:B------:R-:W-:Y:S02]  /*00b0*/  ISETP.GE.U32.AND P2, PT, R24.reuse, 0x8, PT ;  /* 0x000000081800780c */ /* 0x040fe40003f46070 */
[----:B------:R-:W-:-:S04]  /*00c0*/  LOP3.LUT R4, R24, 0x7, RZ, 0xc0, !PT ;  /* 0x0000000718047812 */ /* 0x000fc800078ec0ff */
[----:B------:R-:W-:Y:S01]  /*00d0*/  ISETP.NE.AND P1, PT, R4, RZ, PT ;  /* 0x000000ff0400720c */ /* 0x000fe20003f25270 */
[----:B------:R-:W3:Y:S01]  /*00e0*/  LDC.64 R12, c[0x0][0x380] ;  /* 0x0000e000ff0c7b82 */ /* 0x000ee20000000a00 */
[----:B-1----:R-:W-:Y:S01]  /*00f0*/  UIMAD UR4, UR4, UR5, URZ ;  /* 0x00000005040472a4 */ /* 0x002fe2000f8e02ff */
[----:B--2---:R-:W-:Y:S01]  /*0100*/  IMAD R5, R5, UR6, R0 ;  /* 0x0000000605057c24 */ /* 0x004fe2000f8e0200 */
[----:B------:R-:W1:Y:S03]  /*0110*/  LDCU.64 UR6, c[0x0][0x358] ;  /* 0x00006b00ff0677ac */ /* 0x000e660008000a00 */
[CC--:B------:R-:W-:Y:S01]  /*0120*/  IMAD R2, R5.reuse, R24.reuse, RZ ;  /* 0x0000001805027224 */ /* 0x0c0fe200078e02ff */
[----:B------:R-:W-:Y:S01]  /*0130*/  ISETP.GE.U32.AND P0, PT, R5, R24, PT ;  /* 0x000000180500720c */ /* 0x000fe20003f06070 */
[----:B------:R-:W-:Y:S01]  /*0140*/  HFMA2 R5, -RZ, RZ, 0, 0 ;  /* 0x00000000ff057431 */ /* 0x000fe200000001ff */
[----:B0-----:R-:W-:-:S04]  /*0150*/  IADD3 R3, PT, PT, R19, UR4, RZ ;  /* 0x0000000413037c10 */ /* 0x001fc8000fffe0ff */
[C---:B------:R-:W-:Y:S02]  /*0160*/  IADD3 R7, PT, PT, R3.reuse, R2, RZ ;  /* 0x0000000203077210 */ /* 0x040fe40007ffe0ff */
[----:B------:R-:W-:-:S03]  /*0170*/  ISETP.LT.AND P0, PT, R3, R24, !P0 ;  /* 0x000000180300720c */ /* 0x000fc60004701270 */
[----:B---3--:R-:W-:Y:S01]  /*0180*/  IMAD.WIDE R12, R7, 0x4, R12 ;  /* 0x00000004070c7825 */ /* 0x008fe200078e020c */
[----:B------:R-:W-:Y:S09]  /*0190*/  @!P2 BRA `(.L_x_0) ;  /* 0x000000040068a947 */ /* 0x000ff20003800000 */
[----:B------:R-:W0:Y:S01]  /*01a0*/  LDC.64 R6, c[0x0][0x390] ;  /* 0x0000e400ff067b82 */ /* 0x000e220000000a00 */
[C---:B------:R-:W-:Y:S01]  /*01b0*/  LOP3.LUT R5, R24.reuse, 0x7ffffff8, RZ, 0xc0, !PT ;  /* 0x7ffffff818057812 */ /* 0x040fe200078ec0ff */
[C---:B------:R-:W-:Y:S01]  /*01c0*/  IMAD R0, R24.reuse, 0x7, R3 ;  /* 0x0000000718007824 */ /* 0x040fe200078e0203 */
[C---:B------:R-:W-:Y:S01]  /*01d0*/  IADD3 R19, PT, PT, R24.reuse, UR4, R19 ;  /* 0x0000000418137c10 */ /* 0x040fe2000fffe013 */
[C-C-:B------:R-:W-:Y:S01]  /*01e0*/  IMAD R9, R24.reuse, 0x6, R3.reuse ;  /* 0x0000000618097824 */ /* 0x140fe200078e0203 */
[CC--:B------:R-:W-:Y:S01]  /*01f0*/  LEA R11, R24.reuse, R3.reuse, 0x2 ;  /* 0x00000003180b7211 */ /* 0x0c0fe200078e10ff */
[C-C-:B------:R-:W-:Y:S01]  /*0200*/  IMAD R10, R24.reuse, 0x5, R3.reuse ;  /* 0x00000005180a7824 */ /* 0x140fe200078e0203 */
[----:B------:R-:W-:Y:S01]  /*0210*/  MOV R8, R2 ;  /* 0x0000000200087202 */ /* 0x000fe20000000f00 */
[----:B------:R-:W-:Y:S01]  /*0220*/  IMAD R18, R24, 0x3, R3 ;  /* 0x0000000318127824 */ /* 0x000fe200078e0203 */
[----:B------:R-:W-:Y:S01]  /*0230*/  MOV R23, R3 ;  /* 0x0000000300177202 */ /* 0x000fe20000000f00 */
[----:B0-----:R-:W-:-:S03]  /*0240*/  IMAD.WIDE.U32 R6, R2, 0x4, R6 ;  /* 0x0000000402067825 */ /* 0x001fc600078e0006 */
[----:B------:R-:W-:Y:S01]  /*0250*/  IADD3 R22, P2, PT, R6, 0x10, RZ ;  /* 0x0000001006167810 */ /* 0x000fe20007f5e0ff */
[----:B------:R-:W-:-:S04]  /*0260*/  IMAD.MOV R6, RZ, RZ, -R5 ;  /* 0x000000ffff067224 */ /* 0x000fc800078e0a05 */
[----:B------:R-:W-:Y:S01]  /*0270*/  IMAD.X R25, RZ, RZ, R7, P2 ;  /* 0x000000ffff197224 */ /* 0x000fe200010e0607 */
[----:B------:R-:W-:-:S07]  /*0280*/  LEA R7, R24, R3, 0x1 ;  /* 0x0000000318077211 */ /* 0x000fce00078e08ff */
.L_x_1:
[----:B------:R-:W0:Y:S01]  /*0290*/  @P0 LDC.64 R16, c[0x0][0x388] ;  /* 0x0000e200ff100b82 */ /* 0x000e220000000a00 */
[----:B-1----:R-:W2:Y:S07]  /*02a0*/  @P0 LDG.E R27, desc[UR6][R12.64] ;  /* 0x000000060c1b0981 */ /* 0x002eae000c1e1900 */
[----:B------:R-:W1:Y:S08]  /*02b0*/  @P0 LDC.64 R14, c[0x0][0x390] ;  /* 0x0000e400ff0e0b82 */ /* 0x000e700000000a00 */
[----:B------:R-:W3:Y:S01]  /*02c0*/  @P0 LDC.64 R20, c[0x0][0x388] ;  /* 0x0000e200ff140b82 */ /* 0x000ee20000000a00 */
[----:B0-----:R-:W-:-:S06]  /*02d0*/  @P0 IMAD.WIDE R16, R23, 0x4, R16 ;  /* 0x0000000417100825 */ /* 0x001fcc00078e0210 */
[----:B------:R-:W2:Y:S01]  /*02e0*/  @P0 LDG.E R16, desc[UR6][R16.64] ;  /* 0x0000000610100981 */ /* 0x000ea2000c1e1900 */
[----:B-1----:R-:W-:-:S06]  /*02f0*/  @P0 IMAD.WIDE.U32 R14, R8, 0x4, R14 ;  /* 0x00000004080e0825 */ /* 0x002fcc00078e000e */
[----:B------:R0:W2:Y:S01]  /*0300*/  @P0 LDG.E R15, desc[UR6][R14.64] ;  /* 0x000000060e0f0981 */ /* 0x0000a2000c1e1900 */
[----:B---3--:R-:W-:Y:S01]  /*0310*/  @P0 IMAD.WIDE R20, R19, 0x4, R20 ;  /* 0x0000000413140825 */ /* 0x008fe200078e0214 */
[----:B0-----:R-:W-:-:S03]  /*0320*/  MOV R14, R22 ;  /* 0x00000016000e7202 */ /* 0x001fc60000000f00 */
[----:B--2---:R-:W-:Y:S01]  /*0330*/  @P0 FFMA R29, R16, R15, R27 ;  /* 0x0000000f101d0223 */ /* 0x004fe2000000001b */
[----:B------:R-:W-:Y:S01]  /*0340*/  MOV R15, R25 ;  /* 0x00000019000f7202 */ /* 0x000fe20000000f00 */
[----:B------:R-:W0:Y:S03]  /*0350*/  @P0 LDC.64 R16, c[0x0][0x388] ;  /* 0x0000e200ff100b82 */ /* 0x000e260000000a00 */
[----:B------:R1:W-:Y:S04]  /*0360*/  @P0 STG.E desc[UR6][R12.64], R29 ;  /* 0x0000001d0c000986 */ /* 0x0003e8000c101906 */
[----:B------:R-:W2:Y:S01]  /*0370*/  @P0 LDG.E R20, desc[UR6][R20.64] ;  /* 0x0000000614140981 */ /* 0x000ea2000c1e1900 */
[----:B------:R-:W3:Y:S03]  /*0380*/  @P0 LDC.64 R24, c[0x0][0x388] ;  /* 0x0000e200ff180b82 */ /* 0x000ee60000000a00 */
[----:B------:R-:W2:Y:S04]  /*0390*/  @P0 LDG.E R27, desc[UR6][R14.64+-0xc] ;  /* 0xfffff4060e1b0981 */ /* 0x000ea8000c1e1900 */
[----:B------:R-:W2:Y:S02]  /*03a0*/  @P0 LDG.E R22, desc[UR6][R12.64] ;  /* 0x000000060c160981 */ /* 0x000ea4000c1e1900 */
[----:B--2---:R-:W-:Y:S01]  /*03b0*/  @P0 FFMA R22, R20, R27, R22 ;  /* 0x0000001b14160223 */ /* 0x004fe20000000016 */
[----:B---3--:R-:W-:-:S04]  /*03c0*/  @P0 IMAD.WIDE R26, R7, 0x4, R24 ;  /* 0x00000004071a0825 */ /* 0x008fc800078e0218 */
[----:B------:R2:W-:Y:S04]  /*03d0*/  @P0 STG.E desc[UR6][R12.64], R22 ;  /* 0x000000160c000986 */ /* 0x0005e8000c101906 */
[----:B------:R-:W1:Y:S04]  /*03e0*/  @P0 LDG.E R26, desc[UR6][R26.64] ;  /* 0x000000061a1a0981 */ /* 0x000e68000c1e1900 */
[----:B------:R-:W1:Y:S04]  /*03f0*/  @P0 LDG.E R25, desc[UR6][R14.64+-0x8] ;  /* 0xfffff8060e190981 */ /* 0x000e68000c1e1900 */
[----:B------:R-:W1:Y:S02]  /*0400*/  @P0 LDG.E R24, desc[UR6][R12.64] ;  /* 0x000000060c180981 */ /* 0x000e64000c1e1900 */
[----:B-1----:R-:W-:Y:S01]  /*0410*/  @P0 FFMA R29, R26, R25, R24 ;  /* 0x000000191a1d0223 */ /* 0x002fe20000000018 */
[----:B0-----:R-:W-:-:S02]  /*0420*/  @P0 IMAD.WIDE R24, R18, 0x4, R16 ;  /* 0x0000000412180825 */ /* 0x001fc400078e0210 */
[----:B------:R-:W0:Y:S02]  /*0430*/  @P0 LDC.64 R16, c[0x0][0x388] ;  /* 0x0000e200ff100b82 */ /* 0x000e240000000a00 */
[----:B------:R1:W-:Y:S04]  /*0440*/  @P0 STG.E desc[UR6][R12.64], R29 ;  /* 0x0000001d0c000986 */ /* 0x0003e8000c101906 */
[----:B------:R-:W3:Y:S04]  /*0450*/  @P0 LDG.E R24, desc[UR6][R24.64] ;  /* 0x0000000618180981 */ /* 0x000ee8000c1e1900 */
[----:B------:R-:W3:Y:S04]  /*0460*/  @P0 LDG.E R21, desc[UR6][R14.64+-0x4] ;  /* 0xfffffc060e150981 */ /* 0x000ee8000c1e1900 */
[----:B------:R-:W3:Y:S02]  /*0470*/  @P0 LDG.E R20, desc[UR6][R12.64] ;  /* 0x000000060c140981 */ /* 0x000ee4000c1e1900 */
[----:B---3--:R-:W-:Y:S01]  /*0480*/  @P0 FFMA R27, R24, R21, R20 ;  /* 0x00000015181b0223 */ /* 0x008fe20000000014 */
[----:B0-----:R-:W-:-:S02]  /*0490*/  @P0 IMAD.WIDE R20, R11, 0x4, R16 ;  /* 0x000000040b140825 */ /* 0x001fc400078e0210 */
[----:B------:R-:W0:Y:S02]  /*04a0*/  @P0 LDC.64 R16, c[0x0][0x388] ;  /* 0x0000e200ff100b82 */ /* 0x000e240000000a00 */
[----:B------:R3:W-:Y:S04]  /*04b0*/  @P0 STG.E desc[UR6][R12.64], R27 ;  /* 0x0000001b0c000986 */ /* 0x0007e8000c101906 */
[----:B------:R-:W1:Y:S04]  /*04c0*/  @P0 LDG.E R20, desc[UR6][R20.64] ;  /* 0x0000000614140981 */ /* 0x000e68000c1e1900 */
[----:B--2---:R-:W1:Y:S04]  /*04d0*/  @P0 LDG.E R22, desc[UR6][R14.64] ;  /* 0x000000060e160981 */ /* 0x004e68000c1e1900 */
[----:B------:R-:W1:Y:S01]  /*04e0*/  @P0 LDG.E R26, desc[UR6][R12.64] ;  /* 0x000000060c1a0981 */ /* 0x000e62000c1e1900 */
[----:B0-----:R-:W-:-:S02]  /*04f0*/  @P0 IMAD.WIDE R24, R10, 0x4, R16 ;  /* 0x000000040a180825 */ /* 0x001fc400078e0210 */
[----:B------:R-:W0:Y:S02]  /*0500*/  @P0 LDC.64 R16, c[0x0][0x388] ;  /* 0x0000e200ff100b82 */ /* 0x000e240000000a00 */
[----:B-1----:R-:W-:-:S05]  /*0510*/  @P0 FFMA R29, R20, R22, R26 ;  /* 0x00000016141d0223 */ /* 0x002fca000000001a */
[----:B------:R1:W-:Y:S04]  /*0520*/  @P0 STG.E desc[UR6][R12.64], R29 ;  /* 0x0000001d0c000986 */ /* 0x0003e8000c101906 */
[----:B------:R-:W3:Y:S04]  /*0530*/  @P0 LDG.E R24, desc[UR6][R24.64] ;  /* 0x0000000618180981 */ /* 0x000ee8000c1e1900 */
[----:B------:R-:W3:Y:S04]  /*0540*/  @P0 LDG.E R22, desc[UR6][R14.64+0x4] ;  /* 0x000004060e160981 */ /* 0x000ee8000c1e1900 */
[----:B------:R-:W3:Y:S01]  /*0550*/  @P0 LDG.E R26, desc[UR6][R12.64] ;  /* 0x000000060c1a0981 */ /* 0x000ee2000c1e1900 */
[----:B0-----:R-:W-:-:S02]  /*0560*/  @P0 IMAD.WIDE R20, R9, 0x4, R16 ;  /* 0x0000000409140825 */ /* 0x001fc400078e0210 */
[----:B------:R-:W0:Y:S02]  /*0570*/  @P0 LDC.64 R16, c[0x0][0x388] ;  /* 0x0000e200ff100b82 */ /* 0x000e240000000a00 */
[----:B---3--:R-:W-:Y:S01]  /*0580*/  @P0 FFMA R27, R24, R22, R26 ;  /* 0x00000016181b0223 */ /* 0x008fe2000000001a */
[----:B0-----:R-:W-:-:S05]  /*0590*/  @P0 IMAD.WIDE R16, R0, 0x4, R16 ;  /* 0x0000000400100825 */ /* 0x001fca00078e0210 */
[----:B------:R-:W0:Y:S01]  /*05a0*/  LDC R24, c[0x0][0x398] ;  /* 0x0000e600ff187b82 */ /* 0x000e220000000800 */
[----:B------:R2:W-:Y:S04]  /*05b0*/  @P0 STG.E desc[UR6][R12.64], R27 ;  /* 0x0000001b0c000986 */ /* 0x0005e8000c101906 */
[----:B------:R-:W1:Y:S04]  /*05c0*/  @P0 LDG.E R20, desc[UR6][R20.64] ;  /* 0x0000000614140981 */ /* 0x000e68000c1e1900 */
[----:B------:R-:W1:Y:S04]  /*05d0*/  @P0 LDG.E R22, desc[UR6][R14.64+0x8] ;  /* 0x000008060e160981 */ /* 0x000e68000c1e1900 */
[----:B------:R-:W1:Y:S02]  /*05e0*/  @P0 LDG.E R26, desc[UR6][R12.64] ;  /* 0x000000060c1a0981 */ /* 0x000e64000c1e1900 */
[----:B-1----:R-:W-:-:S05]  /*05f0*/  @P0 FFMA R29, R20, R22, R26 ;  /* 0x00000016141d0223 */ /* 0x002fca000000001a */
[----:B------:R2:W-:Y:S04]  /*0600*/  @P0 STG.E desc[UR6][R12.64], R29 ;  /* 0x0000001d0c000986 */ /* 0x0005e8000c101906 */
[----:B------:R-:W3:Y:S04]  /*0610*/  @P0 LDG.E R16, desc[UR6][R16.64] ;  /* 0x0000000610100981 */ /* 0x000ee8000c1e1900 */
[----:B------:R-:W3:Y:S04]  /*0620*/  @P0 LDG.E R25, desc[UR6][R14.64+0xc] ;  /* 0x00000c060e190981 */ /* 0x000ee8000c1e1900 */
[----:B------:R-:W3:Y:S01]  /*0630*/  @P0 LDG.E R22, desc[UR6][R12.64] ;  /* 0x000000060c160981 */ /* 0x000ee2000c1e1900 */
[----:B------:R-:W-:Y:S01]  /*0640*/  IADD3 R6, PT, PT, R6, 0x8, RZ ;  /* 0x0000000806067810 */ /* 0x000fe20007ffe0ff */
[----:B------:R-:W-:Y:S01]  /*0650*/  VIADD R8, R8, 0x8 ;  /* 0x0000000808087836 */ /* 0x000fe20000000000 */
[C---:B0-----:R-:W-:Y:S01]  /*0660*/  LEA R23, R24.reuse, R23, 0x3 ;  /* 0x0000001718177211 */ /* 0x041fe200078e18ff */
[C---:B------:R-:W-:Y:S01]  /*0670*/  IMAD R11, R24.reuse, 0x8, R11 ;  /* 0x00000008180b7824 */ /* 0x040fe200078e020b */
[----:B------:R-:W-:-:S02]  /*0680*/  LEA R0, R24, R0, 0x3 ;  /* 0x0000000018007211 */ /* 0x000fc400078e18ff */
[C---:B------:R-:W-:Y:S02]  /*0690*/  LEA R9, R24.reuse, R9, 0x3 ;  /* 0x0000000918097211 */ /* 0x040fe400078e18ff */
[C---:B------:R-:W-:Y:S02]  /*06a0*/  LEA R10, R24.reuse, R10, 0x3 ;  /* 0x0000000a180a7211 */ /* 0x040fe400078e18ff */
[C---:B------:R-:W-:Y:S02]  /*06b0*/  LEA R18, R24.reuse, R18, 0x3 ;  /* 0x0000001218127211 */ /* 0x040fe400078e18ff */
[C---:B------:R-:W-:Y:S02]  /*06c0*/  LEA R19, R24.reuse, R19, 0x3 ;  /* 0x0000001318137211 */ /* 0x040fe400078e18ff */
[----:B------:R-:W-:Y:S01]  /*06d0*/  LEA R7, R24, R7, 0x3 ;  /* 0x0000000718077211 */ /* 0x000fe200078e18ff */
[----:B---3--:R-:W-:Y:S01]  /*06e0*/  @P0 FFMA R21, R16, R25, R22 ;  /* 0x0000001910150223 */ /* 0x008fe20000000016 */
[----:B------:R-:W-:-:S04]  /*06f0*/  IADD3 R22, P2, PT, R14, 0x20, RZ ;  /* 0x000000200e167810 */ /* 0x000fc80007f5e0ff */
[----:B------:R2:W-:Y:S01]  /*0700*/  @P0 STG.E desc[UR6][R12.64], R21 ;  /* 0x000000150c000986 */ /* 0x0005e2000c101906 */
[----:B------:R-:W-:Y:S02]  /*0710*/  IADD3.X R25, PT, PT, RZ, R15, RZ, P2, !PT ;  /* 0x0000000fff197210 */ /* 0x000fe400017fe4ff */
[----:B------:R-:W-:-:S13]  /*0720*/  ISETP.NE.AND P2, PT, R6, RZ, PT ;  /* 0x000000ff0600720c */ /* 0x000fda0003f45270 */
[----:B--2---:R-:W-:Y:S05]  /*0730*/  @P2 BRA `(.L_x_1) ;  /* 0xfffffff800d42947 */ /* 0x004fea000383ffff */
.L_x_0:
[----:B-1----:R-:W-:Y:S05]  /*0740*/  @!P1 EXIT ;  /* 0x000000000000994d */ /* 0x002fea0003800000 */
[----:B------:R-:W-:Y:S02]  /*0750*/  ISETP.GE.U32.AND P1, PT, R4, 0x4, PT ;  /* 0x000000040400780c */ /* 0x000fe40003f26070 */
[----:B------:R-:W-:-:S11]  /*0760*/  LOP3.LUT R0, R24, 0x3, RZ, 0xc0, !PT ;  /* 0x0000000318007812 */ /* 0x000fd600078ec0ff */
[----:B------:R-:W-:Y:S05]  /*0770*/  @!P1 BRA `(.L_x_2) ;  /* 0x0000000000bc9947 */ /* 0x000fea0003800000 */
[----:B------:R-:W0:Y:S01]  /*0780*/  @P0 LDC.64 R14, c[0x0][0x390] ;  /* 0x0000e400ff0e0b82 */ /* 0x000e220000000a00 */
[----:B------:R-:W-:Y:S01]  /*0790*/  @P0 IADD3 R7, PT, PT, R2, R5, RZ ;  /* 0x0000000502070210 */ /* 0x000fe20007ffe0ff */
[----:B------:R-:W-:Y:S01]  /*07a0*/  IMAD R19, R5, R24, R3 ;  /* 0x0000001805137224 */ /* 0x000fe200078e0203 */
[----:B------:R-:W2:Y:S01]  /*07b0*/  @P0 LDG.E R17, desc[UR6][R12.64] ;  /* 0x000000060c110981 */ /* 0x000ea2000c1e1900 */
[----:B------:R-:W1:Y:S04]  /*07c0*/  LDCU.64 UR4, c[0x0][0x390] ;  /* 0x00007200ff0477ac */ /* 0x000e680008000a00 */
[----:B------:R-:W3:Y:S08]  /*07d0*/  @P0 LDC.64 R10, c[0x0][0x388] ;  /* 0x0000e200ff0a0b82 */ /* 0x000ef00000000a00 */
[----:B------:R-:W4:Y:S01]  /*07e0*/  @P0 LDC.64 R8, c[0x0][0x388] ;  /* 0x0000e200ff080b82 */ /* 0x000f220000000a00 */
[----:B0-----:R-:W-:-:S06]  /*07f0*/  @P0 IMAD.WIDE.U32 R14, R7, 0x4, R14 ;  /* 0x00000004070e0825 */ /* 0x001fcc00078e000e */
[----:B------:R-:W2:Y:S01]  /*0800*/  @P0 LDG.E R15, desc[UR6][R14.64] ;  /* 0x000000060e0f0981 */ /* 0x000ea2000c1e1900 */
[----:B---3--:R-:W-:-:S06]  /*0810*/  @P0 IMAD.WIDE R10, R19, 0x4, R10 ;  /* 0x00000004130a0825 */ /* 0x008fcc00078e020a */
[----:B------:R-:W2:Y:S01]  /*0820*/  @P0 LDG.E R10, desc[UR6][R10.64] ;  /* 0x000000060a0a0981 */ /* 0x000ea2000c1e1900 */
[----:B------:R-:W-:Y:S02]  /*0830*/  IADD3 R4, P1, PT, R2, R5, RZ ;  /* 0x0000000502047210 */ /* 0x000fe40007f3e0ff */
[----:B------:R-:W-:-:S03]  /*0840*/  IADD3 R19, PT, PT, R19, R24, RZ ;  /* 0x0000001813137210 */ /* 0x000fc60007ffe0ff */
[----:B------:R-:W-:Y:S01]  /*0850*/  IMAD.X R7, RZ, RZ, RZ, P1 ;  /* 0x000000ffff077224 */ /* 0x000fe200008e06ff */
[----:B-1----:R-:W-:Y:S01]  /*0860*/  LEA R6, P1, R4, UR4, 0x2 ;  /* 0x0000000404067c11 */ /* 0x002fe2000f8210ff */
[----:B----4-:R-:W-:-:S03]  /*0870*/  @P0 IMAD.WIDE R8, R19, 0x4, R8 ;  /* 0x0000000413080825 */ /* 0x010fc600078e0208 */
[----:B------:R-:W-:Y:S01]  /*0880*/  LEA.HI.X R7, R4, UR5, R7, 0x2, P1 ;  /* 0x0000000504077c11 */ /* 0x000fe200088f1407 */
[----:B--2---:R-:W-:-:S05]  /*0890*/  @P0 FFMA R17, R10, R15, R17 ;  /* 0x0000000f0a110223 */ /* 0x004fca0000000011 */
[----:B------:R0:W-:Y:S04]  /*08a0*/  @P0 STG.E desc[UR6][R12.64], R17 ;  /* 0x000000110c000986 */ /* 0x0001e8000c101906 */
[----:B------:R-:W2:Y:S04]  /*08b0*/  @P0 LDG.E R8, desc[UR6][R8.64] ;  /* 0x0000000608080981 */ /* 0x000ea8000c1e1900 */
[----:B------:R-:W2:Y:S04]  /*08c0*/  @P0 LDG.E R15, desc[UR6][R12.64] ;  /* 0x000000060c0f0981 */ /* 0x000ea8000c1e1900 */
[----:B------:R-:W2:Y:S01]  /*08d0*/  @P0 LDG.E R11, desc[UR6][R6.64+0x4] ;  /* 0x00000406060b0981 */ /* 0x000ea2000c1e1900 */
[----:B------:R-:W-:Y:S01]  /*08e0*/  BSSY.RECONVERGENT B0, `(.L_x_3) ;  /* 0x000000c000007945 */ /* 0x000fe20003800200 */
[----:B------:R-:W-:Y:S01]  /*08f0*/  IADD3 R19, PT, PT, R19, R24, RZ ;  /* 0x0000001813137210 */ /* 0x000fe20007ffe0ff */
[----:B--2---:R-:W-:-:S05]  /*0900*/  @P0 FFMA R11, R8, R11, R15 ;  /* 0x0000000b080b0223 */ /* 0x004fca000000000f */
[----:B------:R0:W-:Y:S01]  /*0910*/  @P0 STG.E desc[UR6][R12.64], R11 ;  /* 0x0000000b0c000986 */ /* 0x0001e2000c101906 */
[----:B------:R-:W-:Y:S05]  /*0920*/  @!P0 BRA `(.L_x_4) ;  /* 0x00000000001c8947 */ /* 0x000fea0003800000 */
[----:B------:R-:W1:Y:S01]  /*0930*/  LDC.64 R8, c[0x0][0x388] ;  /* 0x0000e200ff087b82 */ /* 0x000e620000000a00 */
[----:B0-----:R-:W2:Y:S04]  /*0940*/  LDG.E R11, desc[UR6][R6.64+0x8] ;  /* 0x00000806060b7981 */ /* 0x001ea8000c1e1900 */
[----:B------:R-:W2:Y:S01]  /*0950*/  LDG.E R15, desc[UR6][R12.64] ;  /* 0x000000060c0f7981 */ /* 0x000ea2000c1e1900 */
[----:B-1----:R-:W-:-:S06]  /*0960*/  IMAD.WIDE R8, R19, 0x4, R8 ;  /* 0x0000000413087825 */ /* 0x002fcc00078e0208 */
[----:B------:R-:W2:Y:S02]  /*0970*/  LDG.E R8, desc[UR6][R8.64] ;  /* 0x0000000608087981 */ /* 0x000ea4000c1e1900 */
[----:B--2---:R-:W-:-:S05]  /*0980*/  FFMA R11, R8, R11, R15 ;  /* 0x0000000b080b7223 */ /* 0x004fca000000000f */
[----:B------:R1:W-:Y:S02]  /*0990*/  STG.E desc[UR6][R12.64], R11 ;  /* 0x0000000b0c007986 */ /* 0x0003e4000c101906 */
.L_x_4:
[----:B------:R-:W-:Y:S05]  /*09a0*/  BSYNC.RECONVERGENT B0 ;  /* 0x0000000000007941 */ /* 0x000fea0003800200 */
.L_x_3:
[----:B------:R-:W-:Y:S04]  /*09b0*/  BSSY.RECONVERGENT B0, `(.L_x_5) ;  /* 0x000000a000007945 */ /* 0x000fe80003800200 */
[----:B------:R-:W-:Y:S05]  /*09c0*/  @!P0 BRA `(.L_x_6) ;  /* 0x0000000000208947 */ /* 0x000fea0003800000 */
[----:B------:R-:W2:Y:S01]  /*09d0*/  LDC.64 R8, c[0x0][0x388] ;  /* 0x0000e200ff087b82 */ /* 0x000ea20000000a00 */
[----:B01----:R-:W-:Y:S01]  /*09e0*/  IADD3 R11, PT, PT, R19, R24, RZ ;  /* 0x00000018130b7210 */ /* 0x003fe20007ffe0ff */
[----:B------:R-:W3:Y:S04]  /*09f0*/  LDG.E R7, desc[UR6][R6.64+0xc] ;  /* 0x00000c0606077981 */ /* 0x000ee8000c1e1900 */
[----:B--2---:R-:W-:Y:S02]  /*0a00*/  IMAD.WIDE R8, R11, 0x4, R8 ;  /* 0x000000040b087825 */ /* 0x004fe400078e0208 */
[----:B------:R-:W3:Y:S04]  /*0a10*/  LDG.E R11, desc[UR6][R12.64] ;  /* 0x000000060c0b7981 */ /* 0x000ee8000c1e1900 */
[----:B------:R-:W3:Y:S02]  /*0a20*/  LDG.E R8, desc[UR6][R8.64] ;  /* 0x0000000608087981 */ /* 0x000ee4000c1e1900 */
[----:B---3--:R-:W-:-:S05]  /*0a30*/  FFMA R11, R8, R7, R11 ;  /* 0x00000007080b7223 */ /* 0x008fca000000000b */
[----:B------:R2:W-:Y:S02]  /*0a40*/  STG.E desc[UR6][R12.64], R11 ;  /* 0x0000000b0c007986 */ /* 0x0005e4000c101906 */
.L_x_6:
[----:B------:R-:W-:Y:S05]  /*0a50*/  BSYNC.RECONVERGENT B0 ;  /* 0x0000000000007941 */ /* 0x000fea0003800200 */
.L_x_5:
[----:B------:R-:W-:-:S07]  /*0a60*/  IADD3 R5, PT, PT, R5, 0x4, RZ ;  /* 0x0000000405057810 */ /* 0x000fce0007ffe0ff */
.L_x_2:
[----:B------:R-:W-:-:S13]  /*0a70*/  ISETP.NE.AND P1, PT, R0, RZ, PT ;  /* 0x000000ff0000720c */ /* 0x000fda0003f25270 */
[----:B------:R-:W-:Y:S05]  /*0a80*/  @!P1 EXIT ;  /* 0x000000000000994d */ /* 0x000fea0003800000 */
[----:B------:R-:W-:Y:S02]  /*0a90*/  ISETP.NE.AND P2, PT, R0, 0x1, PT ;  /* 0x000000010000780c */ /* 0x000fe40003f45270 */
[----:B------:R-:W-:-:S04]  /*0aa0*/  LOP3.LUT R4, R24, 0x1, RZ, 0xc0, !PT ;  /* 0x0000000118047812 */ /* 0x000fc800078ec0ff */
[----:B------:R-:W-:-:S07]  /*0ab0*/  ISETP.NE.U32.AND P1, PT, R4, 0x1, PT ;  /* 0x000000010400780c */ /* 0x000fce0003f25070 */
[----:B------:R-:W-:Y:S06]  /*0ac0*/  @!P2 BRA `(.L_x_7) ;  /* 0x000000000064a947 */ /* 0x000fec0003800000 */
[----:B------:R-:W3:Y:S01]  /*0ad0*/  @P0 LDC.64 R6, c[0x0][0x390] ;  /* 0x0000e400ff060b82 */ /* 0x000ee20000000a00 */
[----:B------:R-:W-:Y:S01]  /*0ae0*/  @P0 IMAD.IADD R15, R2, 0x1, R5 ;  /* 0x00000001020f0824 */ /* 0x000fe200078e0205 */
[----:B0-----:R-:W4:Y:S01]  /*0af0*/  @P0 LDG.E R17, desc[UR6][R12.64] ;  /* 0x000000060c110981 */ /* 0x001f22000c1e1900 */
[----:B------:R-:W-:-:S05]  /*0b00*/  IMAD R19, R5, R24, R3 ;  /* 0x0000001805137224 */ /* 0x000fca00078e0203 */
[----:B-12---:R-:W0:Y:S08]  /*0b10*/  @P0 LDC.64 R10, c[0x0][0x388] ;  /* 0x0000e200ff0a0b82 */ /* 0x006e300000000a00 */
[----:B------:R-:W1:Y:S01]  /*0b20*/  @P0 LDC.64 R8, c[0x0][0x388] ;  /* 0x0000e200ff080b82 */ /* 0x000e620000000a00 */
[----:B---3--:R-:W-:-:S07]  /*0b30*/  @P0 IMAD.WIDE.U32 R14, R15, 0x4, R6 ;  /* 0x000000040f0e0825 */ /* 0x008fce00078e0006 */
[----:B------:R-:W2:Y:S01]  /*0b40*/  @P0 LDC.64 R6, c[0x0][0x390] ;  /* 0x0000e400ff060b82 */ /* 0x000ea20000000a00 */
[----:B------:R-:W4:Y:S01]  /*0b50*/  @P0 LDG.E R15, desc[UR6][R14.64] ;  /* 0x000000060e0f0981 */ /* 0x000f22000c1e1900 */
[----:B0-----:R-:W-:-:S06]  /*0b60*/  @P0 IMAD.WIDE R10, R19, 0x4, R10 ;  /* 0x00000004130a0825 */ /* 0x001fcc00078e020a */
[----:B------:R-:W4:Y:S01]  /*0b70*/  @P0 LDG.E R10, desc[UR6][R10.64] ;  /* 0x000000060a0a0981 */ /* 0x000f22000c1e1900 */
[----:B------:R-:W-:Y:S02]  /*0b80*/  @P0 IADD3 R0, P2, PT, R2, R5, RZ ;  /* 0x0000000502000210 */ /* 0x000fe40007f5e0ff */
[----:B------:R-:W-:Y:S02]  /*0b90*/  @P0 IADD3 R19, PT, PT, R19, R24, RZ ;  /* 0x0000001813130210 */ /* 0x000fe40007ffe0ff */
[----:B------:R-:W-:-:S03]  /*0ba0*/  @P0 IADD3.X R4, PT, PT, RZ, RZ, RZ, P2, !PT ;  /* 0x000000ffff040210 */ /* 0x000fc600017fe4ff */
[----:B-1----:R-:W-:Y:S01]  /*0bb0*/  @P0 IMAD.WIDE R8, R19, 0x4, R8 ;  /* 0x0000000413080825 */ /* 0x002fe200078e0208 */
[----:B--2---:R-:W-:-:S04]  /*0bc0*/  @P0 LEA R6, P2, R0, R6, 0x2 ;  /* 0x0000000600060211 */ /* 0x004fc800078410ff */
[----:B------:R-:W-:Y:S01]  /*0bd0*/  @P0 LEA.HI.X R7, R0, R7, R4, 0x2, P2 ;  /* 0x0000000700070211 */ /* 0x000fe200010f1404 */
[----:B----4-:R-:W-:-:S05]  /*0be0*/  @P0 FFMA R17, R10, R15, R17 ;  /* 0x0000000f0a110223 */ /* 0x010fca0000000011 */
[----:B------:R3:W-:Y:S04]  /*0bf0*/  @P0 STG.E desc[UR6][R12.64], R17 ;  /* 0x000000110c000986 */ /* 0x0007e8000c101906 */
[----:B------:R-:W2:Y:S04]  /*0c00*/  @P0 LDG.E R7, desc[UR6][R6.64+0x4] ;  /* 0x0000040606070981 */ /* 0x000ea8000c1e1900 */
[----:B------:R-:W2:Y:S04]  /*0c10*/  @P0 LDG.E R8, desc[UR6][R8.64] ;  /* 0x0000000608080981 */ /* 0x000ea8000c1e1900 */
[----:B------:R-:W2:Y:S01]  /*0c20*/  @P0 LDG.E R11, desc[UR6][R12.64] ;  /* 0x000000060c0b0981 */ /* 0x000ea2000c1e1900 */
[----:B------:R-:W-:Y:S01]  /*0c30*/  IADD3 R5, PT, PT, R5, 0x2, RZ ;  /* 0x0000000205057810 */ /* 0x000fe20007ffe0ff */
[----:B--2---:R-:W-:-:S05]  /*0c40*/  @P0 FFMA R11, R8, R7, R11 ;  /* 0x00000007080b0223 */ /* 0x004fca000000000b */
[----:B------:R3:W-:Y:S02]  /*0c50*/  @P0 STG.E desc[UR6][R12.64], R11 ;  /* 0x0000000b0c000986 */ /* 0x0007e4000c101906 */
.L_x_7:
[----:B------:R-:W-:Y:S05]  /*0c60*/  @P1 EXIT ;  /* 0x000000000000194d */ /* 0x000fea0003800000 */
[----:B------:R-:W-:Y:S05]  /*0c70*/  @!P0 EXIT ;  /* 0x000000000000894d */ /* 0x000fea0003800000 */
[----:B------:R-:W4:Y:S01]  /*0c80*/  LDC.64 R6, c[0x0][0x388] ;  /* 0x0000e200ff067b82 */ /* 0x000f220000000a00 */
[----:B------:R-:W-:Y:S01]  /*0c90*/  IMAD R3, R5, R24, R3 ;  /* 0x0000001805037224 */ /* 0x000fe200078e0203 */
[----:B------:R-:W-:-:S06]  /*0ca0*/  IADD3 R5, PT, PT, R2, R5, RZ ;  /* 0x0000000502057210 */ /* 0x000fcc0007ffe0ff */
[----:B------:R-:W5:Y:S01]  /*0cb0*/  LDC.64 R8, c[0x0][0x390] ;  /* 0x0000e400ff087b82 */ /* 0x000f620000000a00 */
[----:B----4-:R-:W-:Y:S02]  /*0cc0*/  IMAD.WIDE R2, R3, 0x4, R6 ;  /* 0x0000000403027825 */ /* 0x010fe400078e0206 */
[----:B------:R-:W4:Y:S04]  /*0cd0*/  LDG.E R7, desc[UR6][R12.64] ;  /* 0x000000060c077981 */ /* 0x000f28000c1e1900 */
[----:B------:R-:W4:Y:S01]  /*0ce0*/  LDG.E R2, desc[UR6][R2.64] ;  /* 0x0000000602027981 */ /* 0x000f22000c1e1900 */
[----:B-----5:R-:W-:-:S06]  /*0cf0*/  IMAD.WIDE.U32 R4, R5, 0x4, R8 ;  /* 0x0000000405047825 */ /* 0x020fcc00078e0008 */
[----:B------:R-:W4:Y:S02]  /*0d00*/  LDG.E R5, desc[UR6][R4.64] ;  /* 0x0000000604057981 */ /* 0x000f24000c1e1900 */
[----:B----4-:R-:W-:-:S05]  /*0d10*/  FFMA R7, R2, R5, R7 ;  /* 0x0000000502077223 */ /* 0x010fca0000000007 */
[----:B------:R-:W-:Y:S01]  /*0d20*/  STG.E desc[UR6][R12.64], R7 ;  /* 0x000000070c007986 */ /* 0x000fe2000c101906 */
[----:B------:R-:W-:Y:S05]  /*0d30*/  EXIT ;  /* 0x000000000000794d */ /* 0x000fea0003800000 */
.L_x_8:
[----:B------:R-:W-:-:S00]  /*0d40*/  BRA `(.L_x_8) ;  /* 0xfffffffc00fc7947 */ /* 0x000fc0000383ffff */
[----:B------:R-:W-:-:S00]  /*0d50*/  NOP ;  /* 0x0000000000007918 */ /* 0x000fc00000000000 */
        /* <DEDUP_REMOVED lines=10> */
.L_x_9:


//--------------------- .nv.shared.reserved.0     --------------------------
	.section	.nv.shared.reserved.0,"aw",@nobits
	.weak		__nv_reservedSMEM_offset_0_alias
	.size		__nv_reservedSMEM_offset_0_alias, 0, 64
	.other		__nv_reservedSMEM_offset_0_alias,@"STO_CUDA_RESERVED_SHARED STV_DEFAULT"
__nv_reservedSMEM_offset_0_alias:
	.zero		0
	.zero		64


//--------------------- .nv.constant0._Z12squareMatMulPfS_S_i --------------------------
	.section	.nv.constant0._Z12squareMatMulPfS_S_i,"a",@progbits
	.sectionflags	@""
	.align	4
.nv.constant0._Z12squareMatMulPfS_S_i:
	.zero		924


//--------------------- SYMBOLS --------------------------

	.type		.nv.reservedSmem.offset0,@object
	.size		.nv.reservedSmem.offset0,0x4
